//
// Generated by NVIDIA NVVM Compiler
//
// Compiler Build ID: CL-36424714
// Cuda compilation tools, release 13.0, V13.0.88
// Based on NVVM 20.0.0
//

.version 9.0
.target sm_100
.address_size 64

	// .globl	_Z8sumArrayPi
.global .align 4 .u32 dSum;

.visible .entry _Z8sumArrayPi(
	.param .u64 .ptr .align 1 _Z8sumArrayPi_param_0
)
{
	.reg .b32 	%r<5>;
	.reg .b64 	%rd<5>;

	ld.param.u64 	%rd1, [_Z8sumArrayPi_param_0];
	cvta.to.global.u64 	%rd2, %rd1;
	mov.u32 	%r1, %tid.x;
	mul.wide.u32 	%rd3, %r1, 4;
	add.s64 	%rd4, %rd2, %rd3;
	ld.global.u32 	%r2, [%rd4];
	ld.global.u32 	%r3, [dSum];
	add.s32 	%r4, %r3, %r2;
	st.global.u32 	[dSum], %r4;
	ret;

}
	// .globl	_Z14sumArrayAtomicPi
.visible .entry _Z14sumArrayAtomicPi(
	.param .u64 .ptr .align 1 _Z14sumArrayAtomicPi_param_0
)
{
	.reg .b32 	%r<4>;
	.reg .b64 	%rd<5>;

	ld.param.u64 	%rd1, [_Z14sumArrayAtomicPi_param_0];
	cvta.to.global.u64 	%rd2, %rd1;
	mov.u32 	%r1, %tid.x;
	mul.wide.u32 	%rd3, %r1, 4;
	add.s64 	%rd4, %rd2, %rd3;
	ld.global.u32 	%r2, [%rd4];
	atom.global.add.u32 	%r3, [dSum], %r2;
	ret;

}


// ===== COMPILED SASS (sm_100) =====

	.target	sm_100

	.elftype	@"ET_EXEC"


//--------------------- .note.nv.tkinfo           --------------------------
	.section	.note.nv.tkinfo,"",@"SHT_NOTE"
	.sectionflags	@"SHF_NOTE_NV_TKINFO"
	.tkinfo
        /*0018*/ 	.word	0x00000002
        /*0030*/ 	.string	""
        /*0030*/ 	.string	"ptxas"
        /*0030*/ 	.string	"Cuda compilation tools, release 13.0, V13.0.88"
        /*0030*/ 	.string	"Build cuda_13.0.r13.0/compiler.36424714_0"
        /*0030*/ 	.string	"-arch sm_100 -m 64 "



//--------------------- .note.nv.cuinfo           --------------------------
	.section	.note.nv.cuinfo,"",@"SHT_NOTE"
	.sectionflags	@"SHF_NOTE_NV_CUINFO"
        /*0018*/ 	.short	0x0002
        /*001a*/ 	.short	0x0064
        /*001c*/ 	.short	0x0082
	.zero		2


//--------------------- .nv.info                  --------------------------
	.section	.nv.info,"",@"SHT_CUDA_INFO"
	.align	4


	//----- nvinfo : EIATTR_REGCOUNT
	.align		4
        /*0000*/ 	.byte	0x04, 0x2f
        /*0002*/ 	.short	(.L_2 - .L_1)
	.align		4
.L_1:
        /*0004*/ 	.word	index@(_Z8sumArrayPi)
        /*0008*/ 	.word	0x0000000a


	//----- nvinfo : EIATTR_FRAME_SIZE
	.align		4
.L_2:
        /*000c*/ 	.byte	0x04, 0x11
        /*000e*/ 	.short	(.L_4 - .L_3)
	.align		4
.L_3:
        /*0010*/ 	.word	index@(_Z8sumArrayPi)
        /*0014*/ 	.word	0x00000000


	//----- nvinfo : EIATTR_REGCOUNT
	.align		4
.L_4:
        /*0018*/ 	.byte	0x04, 0x2f
        /*001a*/ 	.short	(.L_6 - .L_5)
	.align		4
.L_5:
        /*001c*/ 	.word	index@(_Z14sumArrayAtomicPi)
        /*0020*/ 	.word	0x0000000a


	//----- nvinfo : EIATTR_FRAME_SIZE
	.align		4
.L_6:
        /*0024*/ 	.byte	0x04, 0x11
        /*0026*/ 	.short	(.L_8 - .L_7)
	.align		4
.L_7:
        /*0028*/ 	.word	index@(_Z14sumArrayAtomicPi)
        /*002c*/ 	.word	0x00000000


	//----- nvinfo : EIATTR_MIN_STACK_SIZE
	.align		4
.L_8:
        /*0030*/ 	.byte	0x04, 0x12
        /*0032*/ 	.short	(.L_10 - .L_9)
	.align		4
.L_9:
        /*0034*/ 	.word	index@(_Z14sumArrayAtomicPi)
        /*0038*/ 	.word	0x00000000


	//----- nvinfo : EIATTR_MIN_STACK_SIZE
	.align		4
.L_10:
        /*003c*/ 	.byte	0x04, 0x12
        /*003e*/ 	.short	(.L_12 - .L_11)
	.align		4
.L_11:
        /*0040*/ 	.word	index@(_Z8sumArrayPi)
        /*0044*/ 	.word	0x00000000
.L_12:


//--------------------- .nv.compat                --------------------------
	.section	.nv.compat,"",@"SHT_CUDA_COMPAT_INFO"
	.align	4
        /*0000*/ 	.byte	0x02, 0x09, 0x00, 0x00, 0x02, 0x02, 0x01, 0x00, 0x02, 0x05, 0x05, 0x00, 0x03, 0x07, 0x01, 0x01
        /*0010*/ 	.byte	0x02, 0x03, 0x00, 0x00, 0x02, 0x06, 0x01, 0x00, 0x04, 0x0b, 0x08, 0x00, 0x09, 0x00, 0x00, 0x00
        /*0020*/ 	.byte	0x00, 0x00, 0x00, 0x00


//--------------------- .nv.info._Z14sumArrayAtomicPi --------------------------
	.section	.nv.info._Z14sumArrayAtomicPi,"",@"SHT_CUDA_INFO"
	.sectionflags	@""
	.align	4


	//----- nvinfo : EIATTR_CUDA_API_VERSION
	.align		4
        /*0000*/ 	.byte	0x04, 0x37
        /*0002*/ 	.short	(.L_14 - .L_13)
.L_13:
        /*0004*/ 	.word	0x00000082


	//----- nvinfo : EIATTR_KPARAM_INFO
	.align		4
.L_14:
        /*0008*/ 	.byte	0x04, 0x17
        /*000a*/ 	.short	(.L_16 - .L_15)
.L_15:
        /*000c*/ 	.word	0x00000000
        /*0010*/ 	.short	0x0000
        /*0012*/ 	.short	0x0000
        /*0014*/ 	.byte	0x00, 0xf5, 0x21, 0x00


	//----- nvinfo : EIATTR_SPARSE_MMA_MASK
	.align		4
.L_16:
        /*0018*/ 	.byte	0x03, 0x50
        /*001a*/ 	.short	0x0000


	//----- nvinfo : EIATTR_MAXREG_COUNT
	.align		4
        /*001c*/ 	.byte	0x03, 0x1b
        /*001e*/ 	.short	0x00ff


	//----- nvinfo : EIATTR_MERCURY_ISA_VERSION
	.align		4
        /*0020*/ 	.byte	0x03, 0x5f
        /*0022*/ 	.short	0x0101


	//----- nvinfo : EIATTR_INT_WARP_WIDE_INSTR_OFFSETS
	.align		4
        /*0024*/ 	.byte	0x04, 0x31
        /*0026*/ 	.short	(.L_18 - .L_17)


	//   ....[0]....
.L_17:
        /*0028*/ 	.word	0x00000070


	//   ....[1]....
        /*002c*/ 	.word	0x000000b0


	//----- nvinfo : EIATTR_VRC_CTA_INIT_COUNT
	.align		4
.L_18:
        /*0030*/ 	.byte	0x02, 0x4a
	.zero		1
	.zero		1


	//----- nvinfo : EIATTR_EXIT_INSTR_OFFSETS
	.align		4
        /*0034*/ 	.byte	0x04, 0x1c
        /*0036*/ 	.short	(.L_20 - .L_19)


	//   ....[0]....
.L_19:
        /*0038*/ 	.word	0x000000e0


	//----- nvinfo : EIATTR_CBANK_PARAM_SIZE
	.align		4
.L_20:
        /*003c*/ 	.byte	0x03, 0x19
        /*003e*/ 	.short	0x0008


	//----- nvinfo : EIATTR_PARAM_CBANK
	.align		4
        /*0040*/ 	.byte	0x04, 0x0a
        /*0042*/ 	.short	(.L_22 - .L_21)
	.align		4
.L_21:
        /*0044*/ 	.word	index@(.nv.constant0._Z14sumArrayAtomicPi)
        /*0048*/ 	.short	0x0380
        /*004a*/ 	.short	0x0008


	//----- nvinfo : EIATTR_SW_WAR
	.align		4
.L_22:
        /*004c*/ 	.byte	0x04, 0x36
        /*004e*/ 	.short	(.L_24 - .L_23)
.L_23:
        /*0050*/ 	.word	0x00000008
.L_24:


//--------------------- .nv.info._Z8sumArrayPi    --------------------------
	.section	.nv.info._Z8sumArrayPi,"",@"SHT_CUDA_INFO"
	.sectionflags	@""
	.align	4


	//----- nvinfo : EIATTR_CUDA_API_VERSION
	.align		4
        /*0000*/ 	.byte	0x04, 0x37
        /*0002*/ 	.short	(.L_26 - .L_25)
.L_25:
        /*0004*/ 	.word	0x00000082


	//----- nvinfo : EIATTR_KPARAM_INFO
	.align		4
.L_26:
        /*0008*/ 	.byte	0x04, 0x17
        /*000a*/ 	.short	(.L_28 - .L_27)
.L_27:
        /*000c*/ 	.word	0x00000000
        /*0010*/ 	.short	0x0000
        /*0012*/ 	.short	0x0000
        /*0014*/ 	.byte	0x00, 0xf5, 0x21, 0x00


	//----- nvinfo : EIATTR_SPARSE_MMA_MASK
	.align		4
.L_28:
        /*0018*/ 	.byte	0x03, 0x50
        /*001a*/ 	.short	0x0000


	//----- nvinfo : EIATTR_MAXREG_COUNT
	.align		4
        /*001c*/ 	.byte	0x03, 0x1b
        /*001e*/ 	.short	0x00ff


	//----- nvinfo : EIATTR_MERCURY_ISA_VERSION
	.align		4
        /*0020*/ 	.byte	0x03, 0x5f
        /*0022*/ 	.short	0x0101


	//----- nvinfo : EIATTR_VRC_CTA_INIT_COUNT
	.align		4
        /*0024*/ 	.byte	0x02, 0x4a
	.zero		1
	.zero		1


	//----- nvinfo : EIATTR_EXIT_INSTR_OFFSETS
	.align		4
        /*0028*/ 	.byte	0x04, 0x1c
        /*002a*/ 	.short	(.L_30 - .L_29)


	//   ....[0]....
.L_29:
        /*002c*/ 	.word	0x000000a0


	//----- nvinfo : EIATTR_CBANK_PARAM_SIZE
	.align		4
.L_30:
        /*0030*/ 	.byte	0x03, 0x19
        /*0032*/ 	.short	0x0008


	//----- nvinfo : EIATTR_PARAM_CBANK
	.align		4
        /*0034*/ 	.byte	0x04, 0x0a
        /*0036*/ 	.short	(.L_32 - .L_31)
	.align		4
.L_31:
        /*0038*/ 	.word	index@(.nv.constant0._Z8sumArrayPi)
        /*003c*/ 	.short	0x0380
        /*003e*/ 	.short	0x0008


	//----- nvinfo : EIATTR_SW_WAR
	.align		4
.L_32:
        /*0040*/ 	.byte	0x04, 0x36
        /*0042*/ 	.short	(.L_34 - .L_33)
.L_33:
        /*0044*/ 	.word	0x00000008
.L_34:


//--------------------- .nv.callgraph             --------------------------
	.section	.nv.callgraph,"",@"SHT_CUDA_CALLGRAPH"
	.align	4
	.sectionentsize	8
	.align		4
        /*0000*/ 	.word	0x00000000
	.align		4
        /*0004*/ 	.word	0xffffffff
	.align		4
        /*0008*/ 	.word	0x00000000
	.align		4
        /*000c*/ 	.word	0xfffffffe
	.align		4
        /*0010*/ 	.word	0x00000000
	.align		4
        /*0014*/ 	.word	0xfffffffd
	.align		4
        /*0018*/ 	.word	0x00000000
	.align		4
        /*001c*/ 	.word	0xfffffffc


//--------------------- .nv.constant4             --------------------------
	.section	.nv.constant4,"a",@progbits
	.align	8
	.align		8
.nv.constant4:
        /*0000*/ 	.dword	dSum


//--------------------- .text._Z14sumArrayAtomicPi --------------------------
	.section	.text._Z14sumArrayAtomicPi,"ax",@progbits
	.align	128
        .global         _Z14sumArrayAtomicPi
        .type           _Z14sumArrayAtomicPi,@function
        .size           _Z14sumArrayAtomicPi,(.L_x_2 - _Z14sumArrayAtomicPi)
        .other          _Z14sumArrayAtomicPi,@"STO_CUDA_ENTRY STV_DEFAULT"
_Z14sumArrayAtomicPi:
.text._Z14sumArrayAtomicPi:
[----:B------:R-:W-:Y:S01]  /*0000*/  LDC R1, c[0x0][0x37c] ;  /* 0x0000df00ff017b82 */ /* 0x000fe20000000800 */
[----:B------:R-:W0:Y:S07]  /*0010*/  S2R R5, SR_TID.X ;  /* 0x0000000000057919 */ /* 0x000e2e0000002100 */
[----:B------:R-:W0:Y:S01]  /*0020*/  LDC.64 R2, c[0x0][0x380] ;  /* 0x0000e000ff027b82 */ /* 0x000e220000000a00 */
[----:B------:R-:W1:Y:S01]  /*0030*/  LDCU.64 UR6, c[0x0][0x358] ;  /* 0x00006b00ff0677ac */ /* 0x000e620008000a00 */
[----:B0-----:R-:W-:-:S06]  /*0040*/  IMAD.WIDE.U32 R2, R5, 0x4, R2 ;  /* 0x0000000405027825 */ /* 0x001fcc00078e0002 */
[----:B-1----:R-:W2:Y:S01]  /*0050*/  LDG.E R2, desc[UR6][R2.64] ;  /* 0x0000000602027981 */ /* 0x002ea2000c1e1900 */
[----:B------:R-:W0:Y:S01]  /*0060*/  LDC.64 R4, c[0x4][RZ] ;  /* 0x01000000ff047b82 */ /* 0x000e220000000a00 */
[----:B------:R-:W-:Y:S01]  /*0070*/  VOTEU.ANY UR4, UPT, PT ;  /* 0x0000000000047886 */ /* 0x000fe200038e0100 */
[----:B------:R-:W1:Y:S01]  /*0080*/  S2R R0, SR_LANEID ;  /* 0x0000000000007919 */ /* 0x000e620000000000 */
[----:B------:R-:W-:-:S06]  /*0090*/  UFLO.U32 UR4, UR4 ;  /* 0x00000004000472bd */ /* 0x000fcc00080e0000 */
[----:B-1----:R-:W-:Y:S01]  /*00a0*/  ISETP.EQ.U32.AND P0, PT, R0, UR4, PT ;  /* 0x0000000400007c0c */ /* 0x002fe2000bf02070 */
[----:B--2---:R-:W1:Y:S02]  /*00b0*/  REDUX.SUM UR5, R2 ;  /* 0x00000000020573c4 */ /* 0x004e64000000c000 */
[----:B-1----:R-:W-:-:S10]  /*00c0*/  MOV R7, UR5 ;  /* 0x0000000500077c02 */ /* 0x002fd40008000f00 */
[----:B0-----:R-:W-:Y:S01]  /*00d0*/  @P0 REDG.E.ADD.STRONG.GPU desc[UR6][R4.64], R7 ;  /* 0x000000070400098e */ /* 0x001fe2000c12e106 */
[----:B------:R-:W-:Y:S05]  /*00e0*/  EXIT ;  /* 0x000000000000794d */ /* 0x000fea0003800000 */
.L_x_0:
[----:B------:R-:W-:-:S00]  /*00f0*/  BRA `(.L_x_0) ;  /* 0xfffffffc00fc7947 */ /* 0x000fc0000383ffff */
[----:B------:R-:W-:-:S00]  /*0100*/  NOP ;  /* 0x0000000000007918 */ /* 0x000fc00000000000 */
[----:B------:R-:W-:-:S00]  /*0110*/  NOP ;  /* 0x0000000000007918 */ /* 0x000fc00000000000 */
[----:B------:R-:W-:-:S00]  /*0120*/  NOP ;  /* 0x0000000000007918 */ /* 0x000fc00000000000 */
[----:B------:R-:W-:-:S00]  /*0130*/  NOP ;  /* 0x0000000000007918 */ /* 0x000fc00000000000 */
[----:B------:R-:W-:-:S00]  /*0140*/  NOP ;  /* 0x0000000000007918 */ /* 0x000fc00000000000 */
[----:B------:R-:W-:-:S00]  /*0150*/  NOP ;  /* 0x0000000000007918 */ /* 0x000fc00000000000 */
[----:B------:R-:W-:-:S00]  /*0160*/  NOP ;  /* 0x0000000000007918 */ /* 0x000fc00000000000 */
[----:B------:R-:W-:-:S00]  /*0170*/  NOP ;  /* 0x0000000000007918 */ /* 0x000fc00000000000 */
.L_x_2:


//--------------------- .text._Z8sumArrayPi       --------------------------
	.section	.text._Z8sumArrayPi,"ax",@progbits
	.align	128
        .global         _Z8sumArrayPi
        .type           _Z8sumArrayPi,@function
        .size           _Z8sumArrayPi,(.L_x_3 - _Z8sumArrayPi)
        .other          _Z8sumArrayPi,@"STO_CUDA_ENTRY STV_DEFAULT"
_Z8sumArrayPi:
.text._Z8sumArrayPi:
[----:B------:R-:W-:Y:S01]  /*0000*/  LDC R1, c[0x0][0x37c] ;  /* 0x0000df00ff017b82 */ /* 0x000fe20000000800 */
[----:B------:R-:W0:Y:S07]  /*0010*/  S2R R7, SR_TID.X ;  /* 0x0000000000077919 */ /* 0x000e2e0000002100 */
[----:B------:R-:W0:Y:S01]  /*0020*/  LDC.64 R2, c[0x0][0x380] ;  /* 0x0000e000ff027b82 */ /* 0x000e220000000a00 */
[----:B------:R-:W1:Y:S07]  /*0030*/  LDCU.64 UR4, c[0x0][0x358] ;  /* 0x00006b00ff0477ac */ /* 0x000e6e0008000a00 */
[----:B------:R-:W1:Y:S01]  /*0040*/  LDC.64 R4, c[0x4][RZ] ;  /* 0x01000000ff047b82 */ /* 0x000e620000000a00 */
[----:B0-----:R-:W-:-:S02]  /*0050*/  IMAD.WIDE.U32 R2, R7, 0x4, R2 ;  /* 0x0000000407027825 */ /* 0x001fc400078e0002 */
[----:B-1----:R-:W2:Y:S04]  /*0060*/  LDG.E R7, desc[UR4][R4.64] ;  /* 0x0000000404077981 */ /* 0x002ea8000c1e1900 */
[----:B------:R-:W2:Y:S02]  /*0070*/  LDG.E R2, desc[UR4][R2.64] ;  /* 0x0000000402027981 */ /* 0x000ea4000c1e1900 */
[----:B--2---:R-:W-:-:S05]  /*0080*/  IADD3 R7, PT, PT, R2, R7, RZ ;  /* 0x0000000702077210 */ /* 0x004fca0007ffe0ff */
[----:B------:R-:W-:Y:S01]  /*0090*/  STG.E desc[UR4][R4.64], R7 ;  /* 0x0000000704007986 */ /* 0x000fe2000c101904 */
[----:B------:R-:W-:Y:S05]  /*00a0*/  EXIT ;  /* 0x000000000000794d */ /* 0x000fea0003800000 */
.L_x_1:
        /* <DEDUP_REMOVED lines=13> */
.L_x_3:


//--------------------- .nv.shared.reserved.0     --------------------------
	.section	.nv.shared.reserved.0,"aw",@nobits
	.weak		__nv_reservedSMEM_offset_0_alias
	.size		__nv_reservedSMEM_offset_0_alias, 0, 64
	.other		__nv_reservedSMEM_offset_0_alias,@"STO_CUDA_RESERVED_SHARED STV_DEFAULT"
__nv_reservedSMEM_offset_0_alias:
	.zero		0
	.zero		64


//--------------------- .nv.global                --------------------------
	.section	.nv.global,"aw",@nobits
	.align	4
.nv.global:
	.type		dSum,@object
	.size		dSum,(.L_0 - dSum)
dSum:
	.zero		4
.L_0:


//--------------------- .nv.constant0._Z14sumArrayAtomicPi --------------------------
	.section	.nv.constant0._Z14sumArrayAtomicPi,"a",@progbits
	.sectionflags	@""
	.align	4
.nv.constant0._Z14sumArrayAtomicPi:
	.zero		904


//--------------------- .nv.constant0._Z8sumArrayPi --------------------------
	.section	.nv.constant0._Z8sumArrayPi,"a",@progbits
	.sectionflags	@""
	.align	4
.nv.constant0._Z8sumArrayPi:
	.zero		904


//--------------------- SYMBOLS --------------------------

	.type		.nv.reservedSmem.offset0,@object
	.size		.nv.reservedSmem.offset0,0x4
